//
// Generated by NVIDIA NVVM Compiler
//
// Compiler Build ID: CL-36424714
// Cuda compilation tools, release 13.0, V13.0.88
// Based on NVVM 20.0.0
//

.version 9.0
.target sm_100
.address_size 64

	// .globl	_Z6updatePfS_

.visible .entry _Z6updatePfS_(
	.param .u64 .ptr .align 1 _Z6updatePfS__param_0,
	.param .u64 .ptr .align 1 _Z6updatePfS__param_1
)
{
	.reg .pred 	%p<23>;
	.reg .b32 	%r<19>;
	.reg .b32 	%f<135>;
	.reg .b64 	%rd<44>;

	ld.param.u64 	%rd3, [_Z6updatePfS__param_0];
	ld.param.u64 	%rd4, [_Z6updatePfS__param_1];
	cvta.to.global.u64 	%rd1, %rd3;
	cvta.to.global.u64 	%rd2, %rd4;
	mov.u32 	%r7, %ntid.x;
	mov.u32 	%r8, %ctaid.x;
	mov.u32 	%r9, %tid.x;
	mad.lo.s32 	%r1, %r7, %r8, %r9;
	add.s32 	%r2, %r1, -4;
	setp.gt.u32 	%p1, %r2, -8;
	and.b32  	%r3, %r1, -4;
	setp.eq.s32 	%p2, %r3, 12;
	and.b32  	%r4, %r1, 3;
	setp.eq.s32 	%p3, %r4, 0;
	or.pred  	%p4, %p2, %p3;
	or.pred  	%p5, %p4, %p1;
	and.b32  	%r5, %r1, -2147483645;
	setp.eq.s32 	%p6, %r5, 3;
	or.pred  	%p7, %p6, %p5;
	@%p7 bra 	$L__BB0_2;
	mul.wide.s32 	%rd41, %r1, 4;
	add.s64 	%rd42, %rd2, %rd41;
	ld.global.f32 	%f121, [%rd42+-4];
	ld.global.f32 	%f122, [%rd42+4];
	add.f32 	%f123, %f121, %f122;
	ld.global.f32 	%f124, [%rd42+-16];
	add.f32 	%f125, %f123, %f124;
	ld.global.f32 	%f126, [%rd42+16];
	add.f32 	%f127, %f125, %f126;
	ld.global.f32 	%f128, [%rd42];
	fma.rn.f32 	%f129, %f128, 0fC0800000, %f127;
	mul.f32 	%f130, %f129, 0f3F000000;
	fma.rn.f32 	%f131, %f128, 0f40000000, %f130;
	ld.global.f32 	%f132, [%rd42+64];
	fma.rn.f32 	%f133, %f132, 0fBF7FF2E5, %f131;
	div.rn.f32 	%f134, %f133, 0f3F80068E;
	add.s64 	%rd43, %rd1, %rd41;
	st.global.f32 	[%rd43], %f134;
	bra.uni 	$L__BB0_23;
$L__BB0_2:
	setp.eq.s32 	%p8, %r1, 0;
	add.s32 	%r6, %r1, 3;
	setp.gt.u32 	%p9, %r6, 5;
	or.pred  	%p10, %p8, %p9;
	@%p10 bra 	$L__BB0_4;
	mul.wide.u32 	%rd28, %r6, 4;
	add.s64 	%rd29, %rd2, %rd28;
	ld.global.f32 	%f106, [%rd29];
	add.s32 	%r15, %r1, 5;
	mul.wide.u32 	%rd30, %r15, 4;
	add.s64 	%rd31, %rd2, %rd30;
	ld.global.f32 	%f107, [%rd31];
	add.f32 	%f108, %f106, %f107;
	mul.wide.s32 	%rd32, %r1, 4;
	add.s64 	%rd33, %rd2, %rd32;
	ld.global.f32 	%f109, [%rd33];
	add.f32 	%f110, %f108, %f109;
	add.s32 	%r16, %r1, 8;
	mul.wide.u32 	%rd34, %r16, 4;
	add.s64 	%rd35, %rd2, %rd34;
	ld.global.f32 	%f111, [%rd35];
	add.f32 	%f112, %f110, %f111;
	add.s32 	%r17, %r1, 4;
	mul.wide.u32 	%rd36, %r17, 4;
	add.s64 	%rd37, %rd2, %rd36;
	ld.global.f32 	%f113, [%rd37];
	fma.rn.f32 	%f114, %f113, 0fC0800000, %f112;
	mul.f32 	%f115, %f114, 0f3F000000;
	fma.rn.f32 	%f116, %f113, 0f40000000, %f115;
	add.s32 	%r18, %r1, 20;
	mul.wide.u32 	%rd38, %r18, 4;
	add.s64 	%rd39, %rd2, %rd38;
	ld.global.f32 	%f117, [%rd39];
	fma.rn.f32 	%f118, %f117, 0fBF7FF2E5, %f116;
	mul.f32 	%f119, %f118, 0f3F400000;
	div.rn.f32 	%f120, %f119, 0f3F80068E;
	add.s64 	%rd40, %rd1, %rd32;
	st.global.f32 	[%rd40], %f120;
	bra.uni 	$L__BB0_23;
$L__BB0_4:
	setp.ne.s32 	%p11, %r3, 12;
	@%p11 bra 	$L__BB0_8;
	setp.eq.s32 	%p12, %r1, 12;
	@%p12 bra 	$L__BB0_8;
	setp.eq.s32 	%p13, %r1, 15;
	@%p13 bra 	$L__BB0_8;
	add.s32 	%r10, %r1, -5;
	mul.wide.u32 	%rd5, %r10, 4;
	add.s64 	%rd6, %rd2, %rd5;
	ld.global.f32 	%f1, [%rd6];
	add.s32 	%r11, %r1, -3;
	mul.wide.u32 	%rd7, %r11, 4;
	add.s64 	%rd8, %rd2, %rd7;
	ld.global.f32 	%f2, [%rd8];
	add.f32 	%f3, %f1, %f2;
	add.s32 	%r12, %r1, -8;
	mul.wide.u32 	%rd9, %r12, 4;
	add.s64 	%rd10, %rd2, %rd9;
	ld.global.f32 	%f4, [%rd10];
	add.f32 	%f5, %f3, %f4;
	mul.wide.u32 	%rd11, %r1, 4;
	add.s64 	%rd12, %rd2, %rd11;
	ld.global.f32 	%f6, [%rd12];
	add.f32 	%f7, %f5, %f6;
	mul.wide.u32 	%rd13, %r2, 4;
	add.s64 	%rd14, %rd2, %rd13;
	ld.global.f32 	%f8, [%rd14];
	fma.rn.f32 	%f9, %f8, 0fC0800000, %f7;
	mul.f32 	%f10, %f9, 0f3F000000;
	fma.rn.f32 	%f11, %f8, 0f40000000, %f10;
	ld.global.f32 	%f12, [%rd12+48];
	fma.rn.f32 	%f13, %f12, 0fBF7FF2E5, %f11;
	mul.f32 	%f14, %f13, 0f3F400000;
	div.rn.f32 	%f15, %f14, 0f3F80068E;
	add.s64 	%rd15, %rd1, %rd11;
	st.global.f32 	[%rd15], %f15;
	bra.uni 	$L__BB0_23;
$L__BB0_8:
	setp.ne.s32 	%p14, %r4, 0;
	@%p14 bra 	$L__BB0_12;
	setp.eq.s32 	%p15, %r1, 0;
	@%p15 bra 	$L__BB0_20;
	setp.eq.s32 	%p16, %r1, 12;
	@%p16 bra 	$L__BB0_22;
	mul.wide.s32 	%rd16, %r1, 4;
	add.s64 	%rd17, %rd2, %rd16;
	ld.global.f32 	%f31, [%rd17];
	ld.global.f32 	%f32, [%rd17+8];
	add.f32 	%f33, %f31, %f32;
	ld.global.f32 	%f34, [%rd17+-12];
	add.f32 	%f35, %f33, %f34;
	ld.global.f32 	%f36, [%rd17+20];
	add.f32 	%f37, %f35, %f36;
	ld.global.f32 	%f38, [%rd17+4];
	fma.rn.f32 	%f39, %f38, 0fC0800000, %f37;
	mul.f32 	%f40, %f39, 0f3F000000;
	fma.rn.f32 	%f41, %f38, 0f40000000, %f40;
	ld.global.f32 	%f42, [%rd17+68];
	fma.rn.f32 	%f43, %f42, 0fBF7FF2E5, %f41;
	mul.f32 	%f44, %f43, 0f3F400000;
	div.rn.f32 	%f45, %f44, 0f3F80068E;
	add.s64 	%rd18, %rd1, %rd16;
	st.global.f32 	[%rd18], %f45;
	bra.uni 	$L__BB0_23;
$L__BB0_12:
	setp.ne.s32 	%p17, %r5, 3;
	@%p17 bra 	$L__BB0_16;
	setp.eq.s32 	%p18, %r1, 3;
	@%p18 bra 	$L__BB0_21;
	setp.eq.s32 	%p19, %r1, 15;
	@%p19 bra 	$L__BB0_19;
	add.s32 	%r13, %r1, -2;
	mul.wide.u32 	%rd19, %r13, 4;
	add.s64 	%rd20, %rd2, %rd19;
	ld.global.f32 	%f46, [%rd20];
	mul.wide.u32 	%rd21, %r1, 4;
	add.s64 	%rd22, %rd2, %rd21;
	ld.global.f32 	%f47, [%rd22];
	add.f32 	%f48, %f46, %f47;
	ld.global.f32 	%f49, [%rd22+-20];
	add.f32 	%f50, %f48, %f49;
	mul.wide.u32 	%rd23, %r6, 4;
	add.s64 	%rd24, %rd2, %rd23;
	ld.global.f32 	%f51, [%rd24];
	add.f32 	%f52, %f50, %f51;
	add.s32 	%r14, %r1, -1;
	mul.wide.u32 	%rd25, %r14, 4;
	add.s64 	%rd26, %rd2, %rd25;
	ld.global.f32 	%f53, [%rd26];
	fma.rn.f32 	%f54, %f53, 0fC0800000, %f52;
	mul.f32 	%f55, %f54, 0f3F000000;
	fma.rn.f32 	%f56, %f53, 0f40000000, %f55;
	ld.global.f32 	%f57, [%rd22+60];
	fma.rn.f32 	%f58, %f57, 0fBF7FF2E5, %f56;
	mul.f32 	%f59, %f58, 0f3F400000;
	div.rn.f32 	%f60, %f59, 0f3F80068E;
	add.s64 	%rd27, %rd1, %rd21;
	st.global.f32 	[%rd27], %f60;
	bra.uni 	$L__BB0_23;
$L__BB0_16:
	setp.eq.s32 	%p20, %r1, 3;
	@%p20 bra 	$L__BB0_21;
	setp.eq.s32 	%p21, %r1, 12;
	@%p21 bra 	$L__BB0_22;
	setp.eq.s32 	%p22, %r1, 15;
	@%p22 bra 	$L__BB0_19;
	bra.uni 	$L__BB0_23;
$L__BB0_19:
	ld.global.f32 	%f91, [%rd2+36];
	ld.global.f32 	%f92, [%rd2+44];
	add.f32 	%f93, %f91, %f92;
	ld.global.f32 	%f94, [%rd2+24];
	add.f32 	%f95, %f93, %f94;
	ld.global.f32 	%f96, [%rd2+56];
	add.f32 	%f97, %f95, %f96;
	ld.global.f32 	%f98, [%rd2+40];
	fma.rn.f32 	%f99, %f98, 0fC0800000, %f97;
	mul.f32 	%f100, %f99, 0f3F000000;
	fma.rn.f32 	%f101, %f98, 0f40000000, %f100;
	ld.global.f32 	%f102, [%rd2+104];
	fma.rn.f32 	%f103, %f102, 0fBF7FF2E5, %f101;
	mul.f32 	%f104, %f103, 0f3F100000;
	div.rn.f32 	%f105, %f104, 0f3F80068E;
	st.global.f32 	[%rd1+60], %f105;
	bra.uni 	$L__BB0_23;
$L__BB0_20:
	ld.global.f32 	%f16, [%rd2+16];
	ld.global.f32 	%f17, [%rd2+24];
	add.f32 	%f18, %f16, %f17;
	ld.global.f32 	%f19, [%rd2+4];
	add.f32 	%f20, %f18, %f19;
	ld.global.f32 	%f21, [%rd2+36];
	add.f32 	%f22, %f20, %f21;
	ld.global.f32 	%f23, [%rd2+20];
	fma.rn.f32 	%f24, %f23, 0fC0800000, %f22;
	mul.f32 	%f25, %f24, 0f3F000000;
	fma.rn.f32 	%f26, %f23, 0f40000000, %f25;
	ld.global.f32 	%f27, [%rd2+84];
	fma.rn.f32 	%f28, %f27, 0fBF7FF2E5, %f26;
	mul.f32 	%f29, %f28, 0f3F100000;
	div.rn.f32 	%f30, %f29, 0f3F80068E;
	st.global.f32 	[%rd1], %f30;
	bra.uni 	$L__BB0_23;
$L__BB0_21:
	ld.global.f32 	%f76, [%rd2+20];
	ld.global.f32 	%f77, [%rd2+28];
	add.f32 	%f78, %f76, %f77;
	ld.global.f32 	%f79, [%rd2+8];
	add.f32 	%f80, %f78, %f79;
	ld.global.f32 	%f81, [%rd2+40];
	add.f32 	%f82, %f80, %f81;
	ld.global.f32 	%f83, [%rd2+24];
	fma.rn.f32 	%f84, %f83, 0fC0800000, %f82;
	mul.f32 	%f85, %f84, 0f3F000000;
	fma.rn.f32 	%f86, %f83, 0f40000000, %f85;
	ld.global.f32 	%f87, [%rd2+88];
	fma.rn.f32 	%f88, %f87, 0fBF7FF2E5, %f86;
	mul.f32 	%f89, %f88, 0f3F100000;
	div.rn.f32 	%f90, %f89, 0f3F80068E;
	st.global.f32 	[%rd1+12], %f90;
	bra.uni 	$L__BB0_23;
$L__BB0_22:
	ld.global.f32 	%f61, [%rd2+32];
	ld.global.f32 	%f62, [%rd2+40];
	add.f32 	%f63, %f61, %f62;
	ld.global.f32 	%f64, [%rd2+20];
	add.f32 	%f65, %f63, %f64;
	ld.global.f32 	%f66, [%rd2+52];
	add.f32 	%f67, %f65, %f66;
	ld.global.f32 	%f68, [%rd2+36];
	fma.rn.f32 	%f69, %f68, 0fC0800000, %f67;
	mul.f32 	%f70, %f69, 0f3F000000;
	fma.rn.f32 	%f71, %f68, 0f40000000, %f70;
	ld.global.f32 	%f72, [%rd2+100];
	fma.rn.f32 	%f73, %f72, 0fBF7FF2E5, %f71;
	mul.f32 	%f74, %f73, 0f3F100000;
	div.rn.f32 	%f75, %f74, 0f3F80068E;
	st.global.f32 	[%rd1+48], %f75;
$L__BB0_23:
	ret;

}


// ===== COMPILED SASS (sm_100) =====

	.target	sm_100

	.elftype	@"ET_EXEC"


//--------------------- .note.nv.tkinfo           --------------------------
	.section	.note.nv.tkinfo,"",@"SHT_NOTE"
	.sectionflags	@"SHF_NOTE_NV_TKINFO"
	.tkinfo
        /*0018*/ 	.word	0x00000002
        /*0030*/ 	.string	""
        /*0030*/ 	.string	"ptxas"
        /*0030*/ 	.string	"Cuda compilation tools, release 13.0, V13.0.88"
        /*0030*/ 	.string	"Build cuda_13.0.r13.0/compiler.36424714_0"
        /*0030*/ 	.string	"-arch sm_100 -m 64 "



//--------------------- .note.nv.cuinfo           --------------------------
	.section	.note.nv.cuinfo,"",@"SHT_NOTE"
	.sectionflags	@"SHF_NOTE_NV_CUINFO"
        /*0018*/ 	.short	0x0002
        /*001a*/ 	.short	0x0064
        /*001c*/ 	.short	0x0082
	.zero		2


//--------------------- .nv.info                  --------------------------
	.section	.nv.info,"",@"SHT_CUDA_INFO"
	.align	4


	//----- nvinfo : EIATTR_REGCOUNT
	.align		4
        /*0000*/ 	.byte	0x04, 0x2f
        /*0002*/ 	.short	(.L_1 - .L_0)
	.align		4
.L_0:
        /*0004*/ 	.word	index@(_Z6updatePfS_)
        /*0008*/ 	.word	0x00000014


	//----- nvinfo : EIATTR_FRAME_SIZE
	.align		4
.L_1:
        /*000c*/ 	.byte	0x04, 0x11
        /*000e*/ 	.short	(.L_3 - .L_2)
	.align		4
.L_2:
        /*0010*/ 	.word	index@($__internal_0_$__cuda_sm3x_div_rn_noftz_f32_slowpath)
        /*0014*/ 	.word	0x00000000


	//----- nvinfo : EIATTR_FRAME_SIZE
	.align		4
.L_3:
        /*0018*/ 	.byte	0x04, 0x11
        /*001a*/ 	.short	(.L_5 - .L_4)
	.align		4
.L_4:
        /*001c*/ 	.word	index@(_Z6updatePfS_)
        /*0020*/ 	.word	0x00000000


	//----- nvinfo : EIATTR_MIN_STACK_SIZE
	.align		4
.L_5:
        /*0024*/ 	.byte	0x04, 0x12
        /*0026*/ 	.short	(.L_7 - .L_6)
	.align		4
.L_6:
        /*0028*/ 	.word	index@(_Z6updatePfS_)
        /*002c*/ 	.word	0x00000000
.L_7:


//--------------------- .nv.compat                --------------------------
	.section	.nv.compat,"",@"SHT_CUDA_COMPAT_INFO"
	.align	4
        /*0000*/ 	.byte	0x02, 0x09, 0x00, 0x00, 0x02, 0x02, 0x01, 0x00, 0x02, 0x05, 0x05, 0x00, 0x03, 0x07, 0x01, 0x01
        /*0010*/ 	.byte	0x02, 0x03, 0x00, 0x00, 0x02, 0x06, 0x01, 0x00, 0x04, 0x0b, 0x08, 0x00, 0x01, 0x00, 0x00, 0x00
        /*0020*/ 	.byte	0x00, 0x00, 0x00, 0x00


//--------------------- .nv.info._Z6updatePfS_    --------------------------
	.section	.nv.info._Z6updatePfS_,"",@"SHT_CUDA_INFO"
	.sectionflags	@""
	.align	4


	//----- nvinfo : EIATTR_CUDA_API_VERSION
	.align		4
        /*0000*/ 	.byte	0x04, 0x37
        /*0002*/ 	.short	(.L_9 - .L_8)
.L_8:
        /*0004*/ 	.word	0x00000082


	//----- nvinfo : EIATTR_KPARAM_INFO
	.align		4
.L_9:
        /*0008*/ 	.byte	0x04, 0x17
        /*000a*/ 	.short	(.L_11 - .L_10)
.L_10:
        /*000c*/ 	.word	0x00000000
        /*0010*/ 	.short	0x0001
        /*0012*/ 	.short	0x0008
        /*0014*/ 	.byte	0x00, 0xf5, 0x21, 0x00


	//----- nvinfo : EIATTR_KPARAM_INFO
	.align		4
.L_11:
        /*0018*/ 	.byte	0x04, 0x17
        /*001a*/ 	.short	(.L_13 - .L_12)
.L_12:
        /*001c*/ 	.word	0x00000000
        /*0020*/ 	.short	0x0000
        /*0022*/ 	.short	0x0000
        /*0024*/ 	.byte	0x00, 0xf5, 0x21, 0x00


	//----- nvinfo : EIATTR_SPARSE_MMA_MASK
	.align		4
.L_13:
        /*0028*/ 	.byte	0x03, 0x50
        /*002a*/ 	.short	0x0000


	//----- nvinfo : EIATTR_MAXREG_COUNT
	.align		4
        /*002c*/ 	.byte	0x03, 0x1b
        /*002e*/ 	.short	0x00ff


	//----- nvinfo : EIATTR_MERCURY_ISA_VERSION
	.align		4
        /*0030*/ 	.byte	0x03, 0x5f
        /*0032*/ 	.short	0x0101


	//----- nvinfo : EIATTR_VRC_CTA_INIT_COUNT
	.align		4
        /*0034*/ 	.byte	0x02, 0x4a
	.zero		1
	.zero		1


	//----- nvinfo : EIATTR_EXIT_INSTR_OFFSETS
	.align		4
        /*0038*/ 	.byte	0x04, 0x1c
        /*003a*/ 	.short	(.L_15 - .L_14)


	//   ....[0]....
.L_14:
        /*003c*/ 	.word	0x000002f0


	//   ....[1]....
        /*0040*/ 	.word	0x000005d0


	//   ....[2]....
        /*0044*/ 	.word	0x000008e0


	//   ....[3]....
        /*0048*/ 	.word	0x00000b60


	//   ....[4]....
        /*004c*/ 	.word	0x00000d20


	//   ....[5]....
        /*0050*/ 	.word	0x00000ff0


	//   ....[6]....
        /*0054*/ 	.word	0x00001210


	//   ....[7]....
        /*0058*/ 	.word	0x000013e0


	//   ....[8]....
        /*005c*/ 	.word	0x000015a0


	//----- nvinfo : EIATTR_INDIRECT_BRANCH_TARGETS
	.align		4
.L_15:
        /*0060*/ 	.byte	0x04, 0x34
        /*0062*/ 	.short	(.L_17 - .L_16)


	//   ....[0]....
.L_16:
        /*0064*/ 	.word	.L_x_37@srel
        /*0068*/ 	.short	0x0
        /*006a*/ 	.short	0x0
        /*006c*/ 	.word	0x5
        /*0070*/ 	.word	.L_x_7@srel
        /*0074*/ 	.word	.L_x_39@srel
        /*0078*/ 	.word	.L_x_39@srel
        /*007c*/ 	.word	.L_x_7@srel
        /*0080*/ 	.word	.L_x_39@srel


	//   ....[1]....
        /* <DEDUP_REMOVED lines=18> */


	//----- nvinfo : EIATTR_CRS_STACK_SIZE
	.align		4
.L_17:
        /*00c8*/ 	.byte	0x04, 0x1e
        /*00ca*/ 	.short	(.L_19 - .L_18)
.L_18:
        /*00cc*/ 	.word	0x00000000


	//----- nvinfo : EIATTR_CBANK_PARAM_SIZE
	.align		4
.L_19:
        /*00d0*/ 	.byte	0x03, 0x19
        /*00d2*/ 	.short	0x0010


	//----- nvinfo : EIATTR_PARAM_CBANK
	.align		4
        /*00d4*/ 	.byte	0x04, 0x0a
        /*00d6*/ 	.short	(.L_21 - .L_20)
	.align		4
.L_20:
        /*00d8*/ 	.word	index@(.nv.constant0._Z6updatePfS_)
        /*00dc*/ 	.short	0x0380
        /*00de*/ 	.short	0x0010


	//----- nvinfo : EIATTR_SW_WAR
	.align		4
.L_21:
        /*00e0*/ 	.byte	0x04, 0x36
        /*00e2*/ 	.short	(.L_23 - .L_22)
.L_22:
        /*00e4*/ 	.word	0x00000008
.L_23:


//--------------------- .nv.callgraph             --------------------------
	.section	.nv.callgraph,"",@"SHT_CUDA_CALLGRAPH"
	.align	4
	.sectionentsize	8
	.align		4
        /*0000*/ 	.word	0x00000000
	.align		4
        /*0004*/ 	.word	0xffffffff
	.align		4
        /*0008*/ 	.word	0x00000000
	.align		4
        /*000c*/ 	.word	0xfffffffe
	.align		4
        /*0010*/ 	.word	0x00000000
	.align		4
        /*0014*/ 	.word	0xfffffffd
	.align		4
        /*0018*/ 	.word	0x00000000
	.align		4
        /*001c*/ 	.word	0xfffffffc


//--------------------- .nv.constant2._Z6updatePfS_ --------------------------
	.section	.nv.constant2._Z6updatePfS_,"a",@progbits
	.sectionflags	@""
	.align	4
.nv.constant2._Z6updatePfS_:
        /*0000*/ 	.byte	0xf0, 0x08, 0x00, 0x00, 0x70, 0x06, 0x00, 0x00, 0x70, 0x06, 0x00, 0x00, 0xf0, 0x08, 0x00, 0x00
        /*0010*/ 	.byte	0x70, 0x06, 0x00, 0x00, 0x20, 0x12, 0x00, 0x00, 0xa0, 0x15, 0x00, 0x00, 0xa0, 0x15, 0x00, 0x00
        /*0020*/ 	.byte	0xa0, 0x15, 0x00, 0x00, 0xa0, 0x15, 0x00, 0x00, 0xa0, 0x15, 0x00, 0x00, 0xa0, 0x15, 0x00, 0x00
        /*0030*/ 	.byte	0xa0, 0x15, 0x00, 0x00, 0xa0, 0x15, 0x00, 0x00, 0xf0, 0x13, 0x00, 0x00, 0xa0, 0x15, 0x00, 0x00
        /*0040*/ 	.byte	0xa0, 0x15, 0x00, 0x00, 0x60, 0x10, 0x00, 0x00, 0xa0, 0x15, 0x00, 0x00


//--------------------- .text._Z6updatePfS_       --------------------------
	.section	.text._Z6updatePfS_,"ax",@progbits
	.align	128
        .global         _Z6updatePfS_
        .type           _Z6updatePfS_,@function
        .size           _Z6updatePfS_,(.L_x_58 - _Z6updatePfS_)
        .other          _Z6updatePfS_,@"STO_CUDA_ENTRY STV_DEFAULT"
_Z6updatePfS_:
.text._Z6updatePfS_:
[----:B------:R-:W-:Y:S01]  /*0000*/  LDC R1, c[0x0][0x37c] ;  /* 0x0000df00ff017b82 */ /* 0x000fe20000000800 */
[----:B------:R-:W0:Y:S01]  /*0010*/  S2R R2, SR_CTAID.X ;  /* 0x0000000000027919 */ /* 0x000e220000002500 */
[----:B------:R-:W0:Y:S01]  /*0020*/  LDCU UR4, c[0x0][0x360] ;  /* 0x00006c00ff0477ac */ /* 0x000e220008000800 */
[----:B------:R-:W-:Y:S01]  /*0030*/  HFMA2 R4, -RZ, RZ, 1.875, 0.00010001659393310546875 ;  /* 0x3f80068eff047431 */ /* 0x000fe200000001ff */
[----:B------:R-:W0:Y:S02]  /*0040*/  S2R R3, SR_TID.X ;  /* 0x0000000000037919 */ /* 0x000e240000002100 */
[----:B0-----:R-:W-:Y:S01]  /*0050*/  IMAD R2, R2, UR4, R3 ;  /* 0x0000000402027c24 */ /* 0x001fe2000f8e0203 */
[----:B------:R-:W0:Y:S04]  /*0060*/  LDCU.64 UR4, c[0x0][0x358] ;  /* 0x00006b00ff0477ac */ /* 0x000e280008000a00 */
[----:B------:R-:W-:-:S02]  /*0070*/  LOP3.LUT R0, R2, 0xfffffffc, RZ, 0xc0, !PT ;  /* 0xfffffffc02007812 */ /* 0x000fc400078ec0ff */
[C---:B------:R-:W-:Y:S02]  /*0080*/  LOP3.LUT P0, R8, R2.reuse, 0x3, RZ, 0xc0, !PT ;  /* 0x0000000302087812 */ /* 0x040fe4000780c0ff */
[----:B------:R-:W-:Y:S02]  /*0090*/  IADD3 R3, PT, PT, R2, -0x4, RZ ;  /* 0xfffffffc02037810 */ /* 0x000fe40007ffe0ff */
[----:B------:R-:W-:Y:S02]  /*00a0*/  ISETP.EQ.OR P0, PT, R0, 0xc, !P0 ;  /* 0x0000000c0000780c */ /* 0x000fe40004702670 */
[----:B------:R-:W-:Y:S02]  /*00b0*/  LOP3.LUT R9, R2, 0x80000003, RZ, 0xc0, !PT ;  /* 0x8000000302097812 */ /* 0x000fe400078ec0ff */
[----:B------:R-:W-:-:S04]  /*00c0*/  ISETP.GT.U32.OR P0, PT, R3, -0x8, P0 ;  /* 0xfffffff80300780c */ /* 0x000fc80000704470 */
[----:B------:R-:W-:-:S13]  /*00d0*/  ISETP.EQ.OR P0, PT, R9, 0x3, P0 ;  /* 0x000000030900780c */ /* 0x000fda0000702670 */
[----:B0-----:R-:W-:Y:S05]  /*00e0*/  @P0 BRA `(.L_x_0) ;  /* 0x0000000000840947 */ /* 0x001fea0003800000 */
[----:B------:R-:W0:Y:S02]  /*00f0*/  LDC.64 R6, c[0x0][0x388] ;  /* 0x0000e200ff067b82 */ /* 0x000e240000000a00 */
[----:B0-----:R-:W-:-:S05]  /*0100*/  IMAD.WIDE R6, R2, 0x4, R6 ;  /* 0x0000000402067825 */ /* 0x001fca00078e0206 */
[----:B------:R-:W2:Y:S04]  /*0110*/  LDG.E R0, desc[UR4][R6.64+-0x4] ;  /* 0xfffffc0406007981 */ /* 0x000ea8000c1e1900 */
[----:B------:R-:W2:Y:S04]  /*0120*/  LDG.E R3, desc[UR4][R6.64+0x4] ;  /* 0x0000040406037981 */ /* 0x000ea8000c1e1900 */
[----:B------:R-:W3:Y:S04]  /*0130*/  LDG.E R5, desc[UR4][R6.64+-0x10] ;  /* 0xfffff00406057981 */ /* 0x000ee8000c1e1900 */
[----:B------:R-:W4:Y:S04]  /*0140*/  LDG.E R9, desc[UR4][R6.64+0x10] ;  /* 0x0000100406097981 */ /* 0x000f28000c1e1900 */
[----:B------:R-:W5:Y:S04]  /*0150*/  LDG.E R11, desc[UR4][R6.64] ;  /* 0x00000004060b7981 */ /* 0x000f68000c1e1900 */
[----:B------:R-:W5:Y:S01]  /*0160*/  LDG.E R13, desc[UR4][R6.64+0x40] ;  /* 0x00004004060d7981 */ /* 0x000f62000c1e1900 */
[----:B------:R-:W-:Y:S01]  /*0170*/  BSSY.RECONVERGENT B0, `(.L_x_1) ;  /* 0x0000014000007945 */ /* 0x000fe20003800200 */
[----:B--2---:R-:W-:-:S04]  /*0180*/  FADD R0, R0, R3 ;  /* 0x0000000300007221 */ /* 0x004fc80000000000 */
[----:B---3--:R-:W-:Y:S01]  /*0190*/  FADD R0, R0, R5 ;  /* 0x0000000500007221 */ /* 0x008fe20000000000 */
[----:B------:R-:W-:-:S03]  /*01a0*/  MOV R5, 0x3f7ff2e5 ;  /* 0x3f7ff2e500057802 */ /* 0x000fc60000000f00 */
[----:B----4-:R-:W-:Y:S02]  /*01b0*/  FADD R0, R0, R9 ;  /* 0x0000000900007221 */ /* 0x010fe40000000000 */
[----:B------:R-:W-:Y:S02]  /*01c0*/  FFMA R3, R5, -R4, 1 ;  /* 0x3f80000005037423 */ /* 0x000fe40000000804 */
[----:B-----5:R-:W-:Y:S02]  /*01d0*/  FFMA R0, R11, -4, R0 ;  /* 0xc08000000b007823 */ /* 0x020fe40000000000 */
[----:B------:R-:W-:Y:S02]  /*01e0*/  FFMA R3, R3, R5, 0.99980002641677856445 ;  /* 0x3f7ff2e503037423 */ /* 0x000fe40000000005 */
[----:B------:R-:W-:-:S04]  /*01f0*/  FMUL R0, R0, 0.5 ;  /* 0x3f00000000007820 */ /* 0x000fc80000400000 */
[----:B------:R-:W-:-:S04]  /*0200*/  FFMA R0, R11, 2, R0 ;  /* 0x400000000b007823 */ /* 0x000fc80000000000 */
[----:B------:R-:W-:-:S04]  /*0210*/  FFMA R0, R13, -0.99980002641677856445, R0 ;  /* 0xbf7ff2e50d007823 */ /* 0x000fc80000000000 */
[----:B------:R-:W0:Y:S01]  /*0220*/  FCHK P0, R0, 1.0002000331878662109 ;  /* 0x3f80068e00007902 */ /* 0x000e220000000000 */
[----:B------:R-:W-:-:S04]  /*0230*/  FFMA R5, R0, R3, RZ ;  /* 0x0000000300057223 */ /* 0x000fc800000000ff */
[----:B------:R-:W-:-:S04]  /*0240*/  FFMA R6, R5, -1.0002000331878662109, R0 ;  /* 0xbf80068e05067823 */ /* 0x000fc80000000000 */
[----:B------:R-:W-:Y:S01]  /*0250*/  FFMA R7, R3, R6, R5 ;  /* 0x0000000603077223 */ /* 0x000fe20000000005 */
[----:B0-----:R-:W-:Y:S06]  /*0260*/  @!P0 BRA `(.L_x_2) ;  /* 0x0000000000108947 */ /* 0x001fec0003800000 */
[----:B------:R-:W-:Y:S02]  /*0270*/  MOV R3, R0 ;  /* 0x0000000000037202 */ /* 0x000fe40000000f00 */
[----:B------:R-:W-:-:S07]  /*0280*/  MOV R6, 0x2a0 ;  /* 0x000002a000067802 */ /* 0x000fce0000000f00 */
[----:B------:R-:W-:Y:S05]  /*0290*/  CALL.REL.NOINC `($__internal_0_$__cuda_sm3x_div_rn_noftz_f32_slowpath) ;  /* 0x0000001000c47944 */ /* 0x000fea0003c00000 */
[----:B------:R-:W-:-:S07]  /*02a0*/  MOV R7, R5 ;  /* 0x0000000500077202 */ /* 0x000fce0000000f00 */
.L_x_2:
[----:B------:R-:W-:Y:S05]  /*02b0*/  BSYNC.RECONVERGENT B0 ;  /* 0x0000000000007941 */ /* 0x000fea0003800200 */
.L_x_1:
[----:B------:R-:W0:Y:S02]  /*02c0*/  LDC.64 R4, c[0x0][0x380] ;  /* 0x0000e000ff047b82 */ /* 0x000e240000000a00 */
[----:B0-----:R-:W-:-:S05]  /*02d0*/  IMAD.WIDE R2, R2, 0x4, R4 ;  /* 0x0000000402027825 */ /* 0x001fca00078e0204 */
[----:B------:R-:W-:Y:S01]  /*02e0*/  STG.E desc[UR4][R2.64], R7 ;  /* 0x0000000702007986 */ /* 0x000fe2000c101904 */
[----:B------:R-:W-:Y:S05]  /*02f0*/  EXIT ;  /* 0x000000000000794d */ /* 0x000fea0003800000 */
.L_x_0:
[----:B------:R-:W-:-:S04]  /*0300*/  IADD3 R13, PT, PT, R2, 0x3, RZ ;  /* 0x00000003020d7810 */ /* 0x000fc80007ffe0ff */
[----:B------:R-:W-:-:S04]  /*0310*/  ISETP.GT.U32.AND P0, PT, R13, 0x5, PT ;  /* 0x000000050d00780c */ /* 0x000fc80003f04070 */
[----:B------:R-:W-:-:S13]  /*0320*/  ISETP.EQ.OR P0, PT, R2, RZ, P0 ;  /* 0x000000ff0200720c */ /* 0x000fda0000702670 */
[----:B------:R-:W-:Y:S05]  /*0330*/  @P0 BRA `(.L_x_3) ;  /* 0x0000000000a80947 */ /* 0x000fea0003800000 */
[----:B------:R-:W0:Y:S01]  /*0340*/  LDC.64 R6, c[0x0][0x388] ;  /* 0x0000e200ff067b82 */ /* 0x000e220000000a00 */
[C---:B------:R-:W-:Y:S02]  /*0350*/  IADD3 R11, PT, PT, R2.reuse, 0x5, RZ ;  /* 0x00000005020b7810 */ /* 0x040fe40007ffe0ff */
[C---:B------:R-:W-:Y:S02]  /*0360*/  IADD3 R15, PT, PT, R2.reuse, 0x4, RZ ;  /* 0x00000004020f7810 */ /* 0x040fe40007ffe0ff */
[C---:B------:R-:W-:Y:S01]  /*0370*/  IADD3 R3, PT, PT, R2.reuse, 0x14, RZ ;  /* 0x0000001402037810 */ /* 0x040fe20007ffe0ff */
[----:B0-----:R-:W-:Y:S01]  /*0380*/  IMAD.WIDE.U32 R8, R13, 0x4, R6 ;  /* 0x000000040d087825 */ /* 0x001fe200078e0006 */
[----:B------:R-:W-:-:S03]  /*0390*/  IADD3 R13, PT, PT, R2, 0x8, RZ ;  /* 0x00000008020d7810 */ /* 0x000fc60007ffe0ff */
[--C-:B------:R-:W-:Y:S02]  /*03a0*/  IMAD.WIDE.U32 R10, R11, 0x4, R6.reuse ;  /* 0x000000040b0a7825 */ /* 0x100fe400078e0006 */
[----:B------:R-:W2:Y:S02]  /*03b0*/  LDG.E R8, desc[UR4][R8.64] ;  /* 0x0000000408087981 */ /* 0x000ea4000c1e1900 */
[--C-:B------:R-:W-:Y:S02]  /*03c0*/  IMAD.WIDE R16, R2, 0x4, R6.reuse ;  /* 0x0000000402107825 */ /* 0x100fe400078e0206 */
[----:B------:R-:W2:Y:S02]  /*03d0*/  LDG.E R11, desc[UR4][R10.64] ;  /* 0x000000040a0b7981 */ /* 0x000ea4000c1e1900 */
[--C-:B------:R-:W-:Y:S02]  /*03e0*/  IMAD.WIDE.U32 R12, R13, 0x4, R6.reuse ;  /* 0x000000040d0c7825 */ /* 0x100fe400078e0006 */
[----:B------:R-:W3:Y:S02]  /*03f0*/  LDG.E R17, desc[UR4][R16.64] ;  /* 0x0000000410117981 */ /* 0x000ee4000c1e1900 */
[----:B------:R-:W-:-:S02]  /*0400*/  IMAD.WIDE.U32 R14, R15, 0x4, R6 ;  /* 0x000000040f0e7825 */ /* 0x000fc400078e0006 */
[----:B------:R-:W4:Y:S04]  /*0410*/  LDG.E R13, desc[UR4][R12.64] ;  /* 0x000000040c0d7981 */ /* 0x000f28000c1e1900 */
[----:B------:R-:W5:Y:S01]  /*0420*/  LDG.E R15, desc[UR4][R14.64] ;  /* 0x000000040e0f7981 */ /* 0x000f62000c1e1900 */
[----:B------:R-:W-:-:S06]  /*0430*/  IMAD.WIDE.U32 R6, R3, 0x4, R6 ;  /* 0x0000000403067825 */ /* 0x000fcc00078e0006 */
[----:B------:R-:W5:Y:S01]  /*0440*/  LDG.E R7, desc[UR4][R6.64] ;  /* 0x0000000406077981 */ /* 0x000f62000c1e1900 */
[----:B------:R-:W-:Y:S01]  /*0450*/  HFMA2 R5, -RZ, RZ, 1.8740234375, -14120 ;  /* 0x3f7ff2e5ff057431 */ /* 0x000fe200000001ff */
[----:B------:R-:W-:Y:S04]  /*0460*/  BSSY.RECONVERGENT B0, `(.L_x_4) ;  /* 0x0000013000007945 */ /* 0x000fe80003800200 */
[----:B------:R-:W-:-:S04]  /*0470*/  FFMA R0, R5, -R4, 1 ;  /* 0x3f80000005007423 */ /* 0x000fc80000000804 */
[----:B------:R-:W-:Y:S01]  /*0480*/  FFMA R0, R0, R5, 0.99980002641677856445 ;  /* 0x3f7ff2e500007423 */ /* 0x000fe20000000005 */
[----:B--2---:R-:W-:-:S04]  /*0490*/  FADD R8, R8, R11 ;  /* 0x0000000b08087221 */ /* 0x004fc80000000000 */
[----:B---3--:R-:W-:-:S04]  /*04a0*/  FADD R8, R8, R17 ;  /* 0x0000001108087221 */ /* 0x008fc80000000000 */
[----:B----4-:R-:W-:-:S04]  /*04b0*/  FADD R8, R8, R13 ;  /* 0x0000000d08087221 */ /* 0x010fc80000000000 */
[----:B-----5:R-:W-:-:S04]  /*04c0*/  FFMA R8, R15, -4, R8 ;  /* 0xc08000000f087823 */ /* 0x020fc80000000008 */
[----:B------:R-:W-:-:S04]  /*04d0*/  FMUL R8, R8, 0.5 ;  /* 0x3f00000008087820 */ /* 0x000fc80000400000 */
[----:B------:R-:W-:-:S04]  /*04e0*/  FFMA R8, R15, 2, R8 ;  /* 0x400000000f087823 */ /* 0x000fc80000000008 */
[----:B------:R-:W-:-:S04]  /*04f0*/  FFMA R8, R7, -0.99980002641677856445, R8 ;  /* 0xbf7ff2e507087823 */ /* 0x000fc80000000008 */
[----:B------:R-:W-:-:S04]  /*0500*/  FMUL R3, R8, 0.75 ;  /* 0x3f40000008037820 */ /* 0x000fc80000400000 */
[----:B------:R-:W0:Y:S01]  /*0510*/  FCHK P0, R3, 1.0002000331878662109 ;  /* 0x3f80068e03007902 */ /* 0x000e220000000000 */
[----:B------:R-:W-:-:S04]  /*0520*/  FFMA R6, R0, R3, RZ ;  /* 0x0000000300067223 */ /* 0x000fc800000000ff */
[----:B------:R-:W-:-:S04]  /*0530*/  FFMA R5, R6, -1.0002000331878662109, R3 ;  /* 0xbf80068e06057823 */ /* 0x000fc80000000003 */
[----:B------:R-:W-:Y:S01]  /*0540*/  FFMA R7, R0, R5, R6 ;  /* 0x0000000500077223 */ /* 0x000fe20000000006 */
[----:B0-----:R-:W-:Y:S06]  /*0550*/  @!P0 BRA `(.L_x_5) ;  /* 0x00000000000c8947 */ /* 0x001fec0003800000 */
[----:B------:R-:W-:-:S07]  /*0560*/  MOV R6, 0x580 ;  /* 0x0000058000067802 */ /* 0x000fce0000000f00 */
[----:B------:R-:W-:Y:S05]  /*0570*/  CALL.REL.NOINC `($__internal_0_$__cuda_sm3x_div_rn_noftz_f32_slowpath) ;  /* 0x00000010000c7944 */ /* 0x000fea0003c00000 */
[----:B------:R-:W-:-:S07]  /*0580*/  MOV R7, R5 ;  /* 0x0000000500077202 */ /* 0x000fce0000000f00 */
.L_x_5:
[----:B------:R-:W-:Y:S05]  /*0590*/  BSYNC.RECONVERGENT B0 ;  /* 0x0000000000007941 */ /* 0x000fea0003800200 */
.L_x_4:
[----:B------:R-:W0:Y:S02]  /*05a0*/  LDC.64 R4, c[0x0][0x380] ;  /* 0x0000e000ff047b82 */ /* 0x000e240000000a00 */
[----:B0-----:R-:W-:-:S05]  /*05b0*/  IMAD.WIDE R4, R2, 0x4, R4 ;  /* 0x0000000402047825 */ /* 0x001fca00078e0204 */
[----:B------:R-:W-:Y:S01]  /*05c0*/  STG.E desc[UR4][R4.64], R7 ;  /* 0x0000000704007986 */ /* 0x000fe2000c101904 */
[----:B------:R-:W-:Y:S05]  /*05d0*/  EXIT ;  /* 0x000000000000794d */ /* 0x000fea0003800000 */
.L_x_3:
[----:B------:R-:W-:Y:S01]  /*05e0*/  ISETP.NE.AND P0, PT, R0, 0xc, PT ;  /* 0x0000000c0000780c */ /* 0x000fe20003f05270 */
[----:B------:R-:W-:-:S12]  /*05f0*/  BSSY.RECONVERGENT B0, `(.L_x_6) ;  /* 0x0000030000007945 */ /* 0x000fd80003800200 */
[----:B------:R-:W-:Y:S05]  /*0600*/  @P0 BRA `(.L_x_7) ;  /* 0x0000000000b80947 */ /* 0x000fea0003800000 */
[----:B------:R-:W-:-:S04]  /*0610*/  MOV R5, 0xfffffff4 ;  /* 0xfffffff400057802 */ /* 0x000fc80000000f00 */
[----:B------:R-:W-:-:S04]  /*0620*/  VIADDMNMX.U32 R0, R2, R5, 0x4, PT ;  /* 0x0000000402007446 */ /* 0x000fc80003800005 */
[----:B------:R-:W-:-:S04]  /*0630*/  SHF.L.U32 R0, R0, 0x2, RZ ;  /* 0x0000000200007819 */ /* 0x000fc800000006ff */
[----:B------:R-:W0:Y:S02]  /*0640*/  LDC R6, c[0x2][R0] ;  /* 0x0080000000067b82 */ /* 0x000e240000000800 */
[----:B0-----:R-:W-:-:S04]  /*0650*/  SHF.R.S32.HI R7, RZ, 0x1f, R6 ;  /* 0x0000001fff077819 */ /* 0x001fc80000011406 */
.L_x_37:
[----:B------:R-:W-:Y:S05]  /*0660*/  BRX R6 -0x670                                                           (*"BRANCH_TARGETS .L_x_7,.L_x_39"*) ;  /* 0xfffffff806647949 */ /* 0x000fea000383ffff */
.L_x_39:
[----:B------:R-:W0:Y:S01]  /*0670*/  LDC.64 R14, c[0x0][0x388] ;  /* 0x0000e200ff0e7b82 */ /* 0x000e220000000a00 */
[C---:B------:R-:W-:Y:S02]  /*0680*/  IADD3 R7, PT, PT, R2.reuse, -0x5, RZ ;  /* 0xfffffffb02077810 */ /* 0x040fe40007ffe0ff */
[C---:B------:R-:W-:Y:S02]  /*0690*/  IADD3 R9, PT, PT, R2.reuse, -0x3, RZ ;  /* 0xfffffffd02097810 */ /* 0x040fe40007ffe0ff */
[----:B------:R-:W-:Y:S01]  /*06a0*/  IADD3 R11, PT, PT, R2, -0x8, RZ ;  /* 0xfffffff8020b7810 */ /* 0x000fe20007ffe0ff */
[----:B0-----:R-:W-:-:S04]  /*06b0*/  IMAD.WIDE.U32 R6, R7, 0x4, R14 ;  /* 0x0000000407067825 */ /* 0x001fc800078e000e */
[--C-:B------:R-:W-:Y:S02]  /*06c0*/  IMAD.WIDE.U32 R8, R9, 0x4, R14.reuse ;  /* 0x0000000409087825 */ /* 0x100fe400078e000e */
[----:B------:R0:W2:Y:S02]  /*06d0*/  LDG.E R6, desc[UR4][R6.64] ;  /* 0x0000000406067981 */ /* 0x0000a4000c1e1900 */
[--C-:B------:R-:W-:Y:S02]  /*06e0*/  IMAD.WIDE.U32 R10, R11, 0x4, R14.reuse ;  /* 0x000000040b0a7825 */ /* 0x100fe400078e000e */
[----:B------:R-:W2:Y:S02]  /*06f0*/  LDG.E R9, desc[UR4][R8.64] ;  /* 0x0000000408097981 */ /* 0x000ea4000c1e1900 */
[--C-:B------:R-:W-:Y:S02]  /*0700*/  IMAD.WIDE.U32 R12, R2, 0x4, R14.reuse ;  /* 0x00000004020c7825 */ /* 0x100fe400078e000e */
[----:B------:R-:W3:Y:S02]  /*0710*/  LDG.E R11, desc[UR4][R10.64] ;  /* 0x000000040a0b7981 */ /* 0x000ee4000c1e1900 */
[----:B------:R-:W-:-:S02]  /*0720*/  IMAD.WIDE.U32 R14, R3, 0x4, R14 ;  /* 0x00000004030e7825 */ /* 0x000fc400078e000e */
[----:B------:R-:W4:Y:S04]  /*0730*/  LDG.E R3, desc[UR4][R12.64] ;  /* 0x000000040c037981 */ /* 0x000f28000c1e1900 */
[----:B------:R-:W5:Y:S04]  /*0740*/  LDG.E R15, desc[UR4][R14.64] ;  /* 0x000000040e0f7981 */ /* 0x000f68000c1e1900 */
[----:B------:R-:W5:Y:S01]  /*0750*/  LDG.E R5, desc[UR4][R12.64+0x30] ;  /* 0x000030040c057981 */ /* 0x000f62000c1e1900 */
[----:B0-----:R-:W-:Y:S01]  /*0760*/  HFMA2 R7, -RZ, RZ, 1.8740234375, -14120 ;  /* 0x3f7ff2e5ff077431 */ /* 0x001fe200000001ff */
[----:B------:R-:W-:Y:S01]  /*0770*/  BSSY.RECONVERGENT B1, `(.L_x_8) ;  /* 0x0000013000017945 */ /* 0x000fe20003800200 */
[----:B--2---:R-:W-:-:S04]  /*0780*/  FADD R0, R6, R9 ;  /* 0x0000000906007221 */ /* 0x004fc80000000000 */
[----:B---3--:R-:W-:-:S04]  /*0790*/  FADD R0, R0, R11 ;  /* 0x0000000b00007221 */ /* 0x008fc80000000000 */
[----:B----4-:R-:W-:-:S04]  /*07a0*/  FADD R0, R0, R3 ;  /* 0x0000000300007221 */ /* 0x010fc80000000000 */
[----:B-----5:R-:W-:-:S04]  /*07b0*/  FFMA R0, R15, -4, R0 ;  /* 0xc08000000f007823 */ /* 0x020fc80000000000 */
[----:B------:R-:W-:-:S04]  /*07c0*/  FMUL R0, R0, 0.5 ;  /* 0x3f00000000007820 */ /* 0x000fc80000400000 */
[----:B------:R-:W-:-:S04]  /*07d0*/  FFMA R0, R15, 2, R0 ;  /* 0x400000000f007823 */ /* 0x000fc80000000000 */
[----:B------:R-:W-:-:S04]  /*07e0*/  FFMA R0, R5, -0.99980002641677856445, R0 ;  /* 0xbf7ff2e505007823 */ /* 0x000fc80000000000 */
[----:B------:R-:W-:Y:S01]  /*07f0*/  FMUL R3, R0, 0.75 ;  /* 0x3f40000000037820 */ /* 0x000fe20000400000 */
[----:B------:R-:W-:-:S03]  /*0800*/  FFMA R6, R7, -R4, 1 ;  /* 0x3f80000007067423 */ /* 0x000fc60000000804 */
[----:B------:R-:W0:Y:S01]  /*0810*/  FCHK P0, R3, 1.0002000331878662109 ;  /* 0x3f80068e03007902 */ /* 0x000e220000000000 */
[----:B------:R-:W-:-:S04]  /*0820*/  FFMA R0, R6, R7, 0.99980002641677856445 ;  /* 0x3f7ff2e506007423 */ /* 0x000fc80000000007 */
[----:B------:R-:W-:-:S04]  /*0830*/  FFMA R6, R0, R3, RZ ;  /* 0x0000000300067223 */ /* 0x000fc800000000ff */
[----:B------:R-:W-:-:S04]  /*0840*/  FFMA R5, R6, -1.0002000331878662109, R3 ;  /* 0xbf80068e06057823 */ /* 0x000fc80000000003 */
[----:B------:R-:W-:Y:S01]  /*0850*/  FFMA R7, R0, R5, R6 ;  /* 0x0000000500077223 */ /* 0x000fe20000000006 */
[----:B0-----:R-:W-:Y:S06]  /*0860*/  @!P0 BRA `(.L_x_9) ;  /* 0x00000000000c8947 */ /* 0x001fec0003800000 */
[----:B------:R-:W-:-:S07]  /*0870*/  MOV R6, 0x890 ;  /* 0x0000089000067802 */ /* 0x000fce0000000f00 */
[----:B------:R-:W-:Y:S05]  /*0880*/  CALL.REL.NOINC `($__internal_0_$__cuda_sm3x_div_rn_noftz_f32_slowpath) ;  /* 0x0000000c00487944 */ /* 0x000fea0003c00000 */
[----:B------:R-:W-:-:S07]  /*0890*/  MOV R7, R5 ;  /* 0x0000000500077202 */ /* 0x000fce0000000f00 */
.L_x_9:
[----:B------:R-:W-:Y:S05]  /*08a0*/  BSYNC.RECONVERGENT B1 ;  /* 0x0000000000017941 */ /* 0x000fea0003800200 */
.L_x_8:
[----:B------:R-:W0:Y:S02]  /*08b0*/  LDC.64 R4, c[0x0][0x380] ;  /* 0x0000e000ff047b82 */ /* 0x000e240000000a00 */
[----:B0-----:R-:W-:-:S05]  /*08c0*/  IMAD.WIDE.U32 R2, R2, 0x4, R4 ;  /* 0x0000000402027825 */ /* 0x001fca00078e0004 */
[----:B------:R-:W-:Y:S01]  /*08d0*/  STG.E desc[UR4][R2.64], R7 ;  /* 0x0000000702007986 */ /* 0x000fe2000c101904 */
[----:B------:R-:W-:Y:S05]  /*08e0*/  EXIT ;  /* 0x000000000000794d */ /* 0x000fea0003800000 */
.L_x_7:
[----:B------:R-:W-:Y:S05]  /*08f0*/  BSYNC.RECONVERGENT B0 ;  /* 0x0000000000007941 */ /* 0x000fea0003800200 */
.L_x_6:
[----:B------:R-:W-:-:S13]  /*0900*/  ISETP.NE.AND P0, PT, R8, RZ, PT ;  /* 0x000000ff0800720c */ /* 0x000fda0003f05270 */
[----:B------:R-:W-:Y:S05]  /*0910*/  @P0 BRA `(.L_x_10) ;  /* 0x0000000400040947 */ /* 0x000fea0003800000 */
[----:B------:R-:W-:-:S13]  /*0920*/  ISETP.NE.AND P0, PT, R2, RZ, PT ;  /* 0x000000ff0200720c */ /* 0x000fda0003f05270 */
[----:B------:R-:W-:Y:S05]  /*0930*/  @!P0 BRA `(.L_x_11) ;  /* 0x00000000008c8947 */ /* 0x000fea0003800000 */
[----:B------:R-:W-:-:S13]  /*0940*/  ISETP.NE.AND P0, PT, R2, 0xc, PT ;  /* 0x0000000c0200780c */ /* 0x000fda0003f05270 */
[----:B------:R-:W-:Y:S05]  /*0950*/  @!P0 BRA `(.L_x_12) ;  /* 0x0000000800a48947 */ /* 0x000fea0003800000 */
        /* <DEDUP_REMOVED lines=11> */
[----:B------:R-:W-:-:S03]  /*0a10*/  HFMA2 R5, -RZ, RZ, 1.8740234375, -14120 ;  /* 0x3f7ff2e5ff057431 */ /* 0x000fc600000001ff */
[----:B----4-:R-:W-:-:S04]  /*0a20*/  FADD R0, R0, R9 ;  /* 0x0000000900007221 */ /* 0x010fc80000000000 */
[----:B-----5:R-:W-:Y:S01]  /*0a30*/  FFMA R0, R11, -4, R0 ;  /* 0xc08000000b007823 */ /* 0x020fe20000000000 */
[----:B------:R-:W-:-:S03]  /*0a40*/  FFMA R8, R5, -R4, 1 ;  /* 0x3f80000005087423 */ /* 0x000fc60000000804 */
[----:B------:R-:W-:-:S04]  /*0a50*/  FMUL R0, R0, 0.5 ;  /* 0x3f00000000007820 */ /* 0x000fc80000400000 */
[----:B------:R-:W-:-:S04]  /*0a60*/  FFMA R0, R11, 2, R0 ;  /* 0x400000000b007823 */ /* 0x000fc80000000000 */
[----:B------:R-:W-:-:S04]  /*0a70*/  FFMA R0, R13, -0.99980002641677856445, R0 ;  /* 0xbf7ff2e50d007823 */ /* 0x000fc80000000000 */
[----:B------:R-:W-:Y:S01]  /*0a80*/  FMUL R3, R0, 0.75 ;  /* 0x3f40000000037820 */ /* 0x000fe20000400000 */
[----:B------:R-:W-:-:S03]  /*0a90*/  FFMA R0, R8, R5, 0.99980002641677856445 ;  /* 0x3f7ff2e508007423 */ /* 0x000fc60000000005 */
        /* <DEDUP_REMOVED lines=8> */
.L_x_14:
[----:B------:R-:W-:Y:S05]  /*0b20*/  BSYNC.RECONVERGENT B0 ;  /* 0x0000000000007941 */ /* 0x000fea0003800200 */
.L_x_13:
[----:B------:R-:W0:Y:S02]  /*0b30*/  LDC.64 R4, c[0x0][0x380] ;  /* 0x0000e000ff047b82 */ /* 0x000e240000000a00 */
[----:B0-----:R-:W-:-:S05]  /*0b40*/  IMAD.WIDE R4, R2, 0x4, R4 ;  /* 0x0000000402047825 */ /* 0x001fca00078e0204 */
[----:B------:R-:W-:Y:S01]  /*0b50*/  STG.E desc[UR4][R4.64], R7 ;  /* 0x0000000704007986 */ /* 0x000fe2000c101904 */
[----:B------:R-:W-:Y:S05]  /*0b60*/  EXIT ;  /* 0x000000000000794d */ /* 0x000fea0003800000 */
.L_x_11:
[----:B------:R-:W0:Y:S02]  /*0b70*/  LDC.64 R2, c[0x0][0x388] ;  /* 0x0000e200ff027b82 */ /* 0x000e240000000a00 */
[----:B0-----:R-:W2:Y:S04]  /*0b80*/  LDG.E R0, desc[UR4][R2.64+0x10] ;  /* 0x0000100402007981 */ /* 0x001ea8000c1e1900 */
[----:B------:R-:W2:Y:S04]  /*0b90*/  LDG.E R5, desc[UR4][R2.64+0x18] ;  /* 0x0000180402057981 */ /* 0x000ea8000c1e1900 */
[----:B------:R-:W3:Y:S04]  /*0ba0*/  LDG.E R7, desc[UR4][R2.64+0x4] ;  /* 0x0000040402077981 */ /* 0x000ee8000c1e1900 */
[----:B------:R-:W4:Y:S04]  /*0bb0*/  LDG.E R9, desc[UR4][R2.64+0x24] ;  /* 0x0000240402097981 */ /* 0x000f28000c1e1900 */
[----:B------:R-:W5:Y:S04]  /*0bc0*/  LDG.E R11, desc[UR4][R2.64+0x14] ;  /* 0x00001404020b7981 */ /* 0x000f68000c1e1900 */
[----:B------:R-:W5:Y:S01]  /*0bd0*/  LDG.E R13, desc[UR4][R2.64+0x54] ;  /* 0x00005404020d7981 */ /* 0x000f62000c1e1900 */
[----:B--2---:R-:W-:Y:S01]  /*0be0*/  FADD R0, R0, R5 ;  /* 0x0000000500007221 */ /* 0x004fe20000000000 */
[----:B------:R-:W-:-:S03]  /*0bf0*/  HFMA2 R5, -RZ, RZ, 1.8740234375, -14120 ;  /* 0x3f7ff2e5ff057431 */ /* 0x000fc600000001ff */
[----:B---3--:R-:W-:-:S04]  /*0c00*/  FADD R0, R0, R7 ;  /* 0x0000000700007221 */ /* 0x008fc80000000000 */
[----:B----4-:R-:W-:Y:S01]  /*0c10*/  FADD R0, R0, R9 ;  /* 0x0000000900007221 */ /* 0x010fe20000000000 */
[----:B------:R-:W-:-:S03]  /*0c20*/  FFMA R6, R5, -R4, 1 ;  /* 0x3f80000005067423 */ /* 0x000fc60000000804 */
[----:B-----5:R-:W-:-:S04]  /*0c30*/  FFMA R0, R11, -4, R0 ;  /* 0xc08000000b007823 */ /* 0x020fc80000000000 */
[----:B------:R-:W-:-:S04]  /*0c40*/  FMUL R0, R0, 0.5 ;  /* 0x3f00000000007820 */ /* 0x000fc80000400000 */
[----:B------:R-:W-:-:S04]  /*0c50*/  FFMA R0, R11, 2, R0 ;  /* 0x400000000b007823 */ /* 0x000fc80000000000 */
[----:B------:R-:W-:-:S04]  /*0c60*/  FFMA R0, R13, -0.99980002641677856445, R0 ;  /* 0xbf7ff2e50d007823 */ /* 0x000fc80000000000 */
[----:B------:R-:W-:Y:S01]  /*0c70*/  FMUL R3, R0, 0.5625 ;  /* 0x3f10000000037820 */ /* 0x000fe20000400000 */
        /* <DEDUP_REMOVED lines=8> */
.L_x_15:
[----:B------:R-:W0:Y:S02]  /*0d00*/  LDC.64 R2, c[0x0][0x380] ;  /* 0x0000e000ff027b82 */ /* 0x000e240000000a00 */
[----:B0-----:R-:W-:Y:S01]  /*0d10*/  STG.E desc[UR4][R2.64], R5 ;  /* 0x0000000502007986 */ /* 0x001fe2000c101904 */
[----:B------:R-:W-:Y:S05]  /*0d20*/  EXIT ;  /* 0x000000000000794d */ /* 0x000fea0003800000 */
.L_x_10:
[----:B------:R-:W-:Y:S01]  /*0d30*/  ISETP.NE.AND P0, PT, R9, 0x3, PT ;  /* 0x000000030900780c */ /* 0x000fe20003f05270 */
[----:B------:R-:W-:-:S12]  /*0d40*/  BSSY.RECONVERGENT B0, `(.L_x_16) ;  /* 0x000004e000007945 */ /* 0x000fd80003800200 */
[----:B------:R-:W-:Y:S05]  /*0d50*/  @P0 BRA `(.L_x_17) ;  /* 0x0000000000a80947 */ /* 0x000fea0003800000 */
[----:B------:R-:W-:-:S13]  /*0d60*/  ISETP.NE.AND P0, PT, R2, 0x3, PT ;  /* 0x000000030200780c */ /* 0x000fda0003f05270 */
[----:B------:R-:W-:Y:S05]  /*0d70*/  @!P0 BRA `(.L_x_18) ;  /* 0x0000000400288947 */ /* 0x000fea0003800000 */
[----:B------:R-:W-:-:S13]  /*0d80*/  ISETP.NE.AND P0, PT, R2, 0xf, PT ;  /* 0x0000000f0200780c */ /* 0x000fda0003f05270 */
[----:B------:R-:W-:Y:S05]  /*0d90*/  @!P0 BRA `(.L_x_19) ;  /* 0x0000000000b08947 */ /* 0x000fea0003800000 */
[----:B------:R-:W0:Y:S01]  /*0da0*/  LDC.64 R8, c[0x0][0x388] ;  /* 0x0000e200ff087b82 */ /* 0x000e220000000a00 */
[C---:B------:R-:W-:Y:S02]  /*0db0*/  IADD3 R7, PT, PT, R2.reuse, -0x2, RZ ;  /* 0xfffffffe02077810 */ /* 0x040fe40007ffe0ff */
[----:B------:R-:W-:-:S03]  /*0dc0*/  IADD3 R5, PT, PT, R2, -0x1, RZ ;  /* 0xffffffff02057810 */ /* 0x000fc60007ffe0ff */
[----:B0-----:R-:W-:-:S04]  /*0dd0*/  IMAD.WIDE.U32 R6, R7, 0x4, R8 ;  /* 0x0000000407067825 */ /* 0x001fc800078e0008 */
[--C-:B------:R-:W-:Y:S02]  /*0de0*/  IMAD.WIDE.U32 R10, R2, 0x4, R8.reuse ;  /* 0x00000004020a7825 */ /* 0x100fe400078e0008 */
[----:B------:R0:W2:Y:S02]  /*0df0*/  LDG.E R6, desc[UR4][R6.64] ;  /* 0x0000000406067981 */ /* 0x0000a4000c1e1900 */
[--C-:B------:R-:W-:Y:S02]  /*0e00*/  IMAD.WIDE.U32 R12, R13, 0x4, R8.reuse ;  /* 0x000000040d0c7825 */ /* 0x100fe400078e0008 */
[----:B------:R-:W2:Y:S02]  /*0e10*/  LDG.E R3, desc[UR4][R10.64] ;  /* 0x000000040a037981 */ /* 0x000ea4000c1e1900 */
[----:B------:R-:W-:Y:S02]  /*0e20*/  IMAD.WIDE.U32 R8, R5, 0x4, R8 ;  /* 0x0000000405087825 */ /* 0x000fe400078e0008 */
[----:B------:R-:W3:Y:S04]  /*0e30*/  LDG.E R0, desc[UR4][R10.64+-0x14] ;  /* 0xffffec040a007981 */ /* 0x000ee8000c1e1900 */
[----:B------:R-:W4:Y:S04]  /*0e40*/  LDG.E R13, desc[UR4][R12.64] ;  /* 0x000000040c0d7981 */ /* 0x000f28000c1e1900 */
[----:B------:R-:W5:Y:S04]  /*0e50*/  LDG.E R9, desc[UR4][R8.64] ;  /* 0x0000000408097981 */ /* 0x000f68000c1e1900 */
[----:B------:R-:W5:Y:S01]  /*0e60*/  LDG.E R5, desc[UR4][R10.64+0x3c] ;  /* 0x00003c040a057981 */ /* 0x000f62000c1e1900 */
[----:B0-----:R-:W-:Y:S01]  /*0e70*/  MOV R7, 0x3f7ff2e5 ;  /* 0x3f7ff2e500077802 */ /* 0x001fe20000000f00 */
[----:B------:R-:W-:Y:S01]  /*0e80*/  BSSY.RECONVERGENT B1, `(.L_x_20) ;  /* 0x0000013000017945 */ /* 0x000fe20003800200 */
[----:B--2---:R-:W-:-:S03]  /*0e90*/  FADD R3, R6, R3 ;  /* 0x0000000306037221 */ /* 0x004fc60000000000 */
[----:B------:R-:W-:Y:S01]  /*0ea0*/  FFMA R6, R7, -R4, 1 ;  /* 0x3f80000007067423 */ /* 0x000fe20000000804 */
[----:B---3--:R-:W-:-:S04]  /*0eb0*/  FADD R0, R3, R0 ;  /* 0x0000000003007221 */ /* 0x008fc80000000000 */
[----:B----4-:R-:W-:-:S04]  /*0ec0*/  FADD R0, R0, R13 ;  /* 0x0000000d00007221 */ /* 0x010fc80000000000 */
[----:B-----5:R-:W-:-:S04]  /*0ed0*/  FFMA R0, R9, -4, R0 ;  /* 0xc080000009007823 */ /* 0x020fc80000000000 */
        /* <DEDUP_REMOVED lines=13> */
.L_x_21:
[----:B------:R-:W-:Y:S05]  /*0fb0*/  BSYNC.RECONVERGENT B1 ;  /* 0x0000000000017941 */ /* 0x000fea0003800200 */
.L_x_20:
[----:B------:R-:W0:Y:S02]  /*0fc0*/  LDC.64 R4, c[0x0][0x380] ;  /* 0x0000e000ff047b82 */ /* 0x000e240000000a00 */
[----:B0-----:R-:W-:-:S05]  /*0fd0*/  IMAD.WIDE.U32 R4, R2, 0x4, R4 ;  /* 0x0000000402047825 */ /* 0x001fca00078e0004 */
[----:B------:R-:W-:Y:S01]  /*0fe0*/  STG.E desc[UR4][R4.64], R7 ;  /* 0x0000000704007986 */ /* 0x000fe2000c101904 */
[----:B------:R-:W-:Y:S05]  /*0ff0*/  EXIT ;  /* 0x000000000000794d */ /* 0x000fea0003800000 */
.L_x_17:
[----:B------:R-:W-:-:S04]  /*1000*/  MOV R3, 0xfffffffd ;  /* 0xfffffffd00037802 */ /* 0x000fc80000000f00 */
[----:B------:R-:W-:-:S04]  /*1010*/  VIADDMNMX.U32 R2, R2, R3, 0xd, PT ;  /* 0x0000000d02027446 */ /* 0x000fc80003800003 */
[----:B------:R-:W-:-:S04]  /*1020*/  SHF.L.U32 R0, R2, 0x2, RZ ;  /* 0x0000000202007819 */ /* 0x000fc800000006ff */
[----:B------:R-:W0:Y:S02]  /*1030*/  LDC R2, c[0x2][R0+0x14] ;  /* 0x0080050000027b82 */ /* 0x000e240000000800 */
[----:B0-----:R-:W-:-:S04]  /*1040*/  SHF.R.S32.HI R3, RZ, 0x1f, R2 ;  /* 0x0000001fff037819 */ /* 0x001fc80000011402 */
.L_x_43:
[----:B------:R-:W-:Y:S05]  /*1050*/  BRX R2 -0x1060                                                          (*"BRANCH_TARGETS .L_x_18,.L_x_45,.L_x_12,.L_x_19"*) ;  /* 0xffffffec02e87949 */ /* 0x000fea000383ffff */
.L_x_19:
        /* <DEDUP_REMOVED lines=25> */
.L_x_22:
[----:B------:R-:W0:Y:S02]  /*11f0*/  LDC.64 R2, c[0x0][0x380] ;  /* 0x0000e000ff027b82 */ /* 0x000e240000000a00 */
[----:B0-----:R-:W-:Y:S01]  /*1200*/  STG.E desc[UR4][R2.64+0x3c], R5 ;  /* 0x00003c0502007986 */ /* 0x001fe2000c101904 */
[----:B------:R-:W-:Y:S05]  /*1210*/  EXIT ;  /* 0x000000000000794d */ /* 0x000fea0003800000 */
.L_x_18:
[----:B------:R-:W-:Y:S05]  /*1220*/  BSYNC.RECONVERGENT B0 ;  /* 0x0000000000007941 */ /* 0x000fea0003800200 */
.L_x_16:
        /* <DEDUP_REMOVED lines=25> */
.L_x_23:
[----:B------:R-:W0:Y:S02]  /*13c0*/  LDC.64 R2, c[0x0][0x380] ;  /* 0x0000e000ff027b82 */ /* 0x000e240000000a00 */
[----:B0-----:R-:W-:Y:S01]  /*13d0*/  STG.E desc[UR4][R2.64+0xc], R5 ;  /* 0x00000c0502007986 */ /* 0x001fe2000c101904 */
[----:B------:R-:W-:Y:S05]  /*13e0*/  EXIT ;  /* 0x000000000000794d */ /* 0x000fea0003800000 */
.L_x_12:
        /* <DEDUP_REMOVED lines=25> */
.L_x_24:
[----:B------:R-:W0:Y:S02]  /*1580*/  LDC.64 R2, c[0x0][0x380] ;  /* 0x0000e000ff027b82 */ /* 0x000e240000000a00 */
[----:B0-----:R0:W-:Y:S02]  /*1590*/  STG.E desc[UR4][R2.64+0x30], R5 ;  /* 0x0000300502007986 */ /* 0x0011e4000c101904 */
.L_x_45:
[----:B------:R-:W-:Y:S05]  /*15a0*/  EXIT ;  /* 0x000000000000794d */ /* 0x000fea0003800000 */
        .weak           $__internal_0_$__cuda_sm3x_div_rn_noftz_f32_slowpath
        .type           $__internal_0_$__cuda_sm3x_div_rn_noftz_f32_slowpath,@function
        .size           $__internal_0_$__cuda_sm3x_div_rn_noftz_f32_slowpath,(.L_x_58 - $__internal_0_$__cuda_sm3x_div_rn_noftz_f32_slowpath)
$__internal_0_$__cuda_sm3x_div_rn_noftz_f32_slowpath:
[----:B------:R-:W-:Y:S01]  /*15b0*/  SHF.R.U32.HI R4, RZ, 0x17, R4 ;  /* 0x00000017ff047819 */ /* 0x000fe20000011604 */
[----:B------:R-:W-:Y:S01]  /*15c0*/  BSSY.RECONVERGENT B2, `(.L_x_25) ;  /* 0x0000064000027945 */ /* 0x000fe20003800200 */
[----:B------:R-:W-:Y:S02]  /*15d0*/  SHF.R.U32.HI R0, RZ, 0x17, R3 ;  /* 0x00000017ff007819 */ /* 0x000fe40000011603 */
[----:B------:R-:W-:Y:S02]  /*15e0*/  LOP3.LUT R4, R4, 0xff, RZ, 0xc0, !PT ;  /* 0x000000ff04047812 */ /* 0x000fe400078ec0ff */
[----:B------:R-:W-:Y:S02]  /*15f0*/  LOP3.LUT R10, R0, 0xff, RZ, 0xc0, !PT ;  /* 0x000000ff000a7812 */ /* 0x000fe400078ec0ff */
[----:B------:R-:W-:Y:S02]  /*1600*/  IADD3 R7, PT, PT, R4, -0x1, RZ ;  /* 0xffffffff04077810 */ /* 0x000fe40007ffe0ff */
[----:B------:R-:W-:-:S02]  /*1610*/  IADD3 R9, PT, PT, R10, -0x1, RZ ;  /* 0xffffffff0a097810 */ /* 0x000fc40007ffe0ff */
[----:B------:R-:W-:Y:S02]  /*1620*/  ISETP.GT.U32.AND P0, PT, R7, 0xfd, PT ;  /* 0x000000fd0700780c */ /* 0x000fe40003f04070 */
[----:B------:R-:W-:Y:S02]  /*1630*/  MOV R8, 0x3f80068e ;  /* 0x3f80068e00087802 */ /* 0x000fe40000000f00 */
[----:B------:R-:W-:-:S13]  /*1640*/  ISETP.GT.U32.OR P0, PT, R9, 0xfd, P0 ;  /* 0x000000fd0900780c */ /* 0x000fda0000704470 */
[----:B------:R-:W-:Y:S01]  /*1650*/  @!P0 MOV R5, RZ ;  /* 0x000000ff00058202 */ /* 0x000fe20000000f00 */
[----:B------:R-:W-:Y:S06]  /*1660*/  @!P0 BRA `(.L_x_26) ;  /* 0x0000000000608947 */ /* 0x000fec0003800000 */
[----:B------:R-:W-:Y:S01]  /*1670*/  HFMA2 R0, -RZ, RZ, 1.875, 0.00010001659393310546875 ;  /* 0x3f80068eff007431 */ /* 0x000fe200000001ff */
[----:B------:R-:W-:-:S04]  /*1680*/  FSETP.GTU.FTZ.AND P0, PT, |R3|, +INF , PT ;  /* 0x7f8000000300780b */ /* 0x000fc80003f1c200 */
[----:B------:R-:W-:-:S04]  /*1690*/  FSETP.GTU.FTZ.AND P1, PT, |R0|, +INF , PT ;  /* 0x7f8000000000780b */ /* 0x000fc80003f3c200 */
[----:B------:R-:W-:-:S13]  /*16a0*/  PLOP3.LUT P0, PT, P0, P1, PT, 0xf8, 0x8f ;  /* 0x00000000008f781c */ /* 0x000fda0000703f70 */
[----:B------:R-:W-:Y:S05]  /*16b0*/  @P0 BRA `(.L_x_27) ;  /* 0x00000004004c0947 */ /* 0x000fea0003800000 */
[----:B------:R-:W-:-:S13]  /*16c0*/  LOP3.LUT P0, RZ, R8, 0x7fffffff, R3, 0xc8, !PT ;  /* 0x7fffffff08ff7812 */ /* 0x000fda000780c803 */
[----:B------:R-:W-:Y:S05]  /*16d0*/  @!P0 BRA `(.L_x_28) ;  /* 0x00000004003c8947 */ /* 0x000fea0003800000 */
[C---:B------:R-:W-:Y:S02]  /*16e0*/  FSETP.NEU.FTZ.AND P2, PT, |R3|.reuse, +INF , PT ;  /* 0x7f8000000300780b */ /* 0x040fe40003f5d200 */
[----:B------:R-:W-:Y:S02]  /*16f0*/  FSETP.NEU.FTZ.AND P1, PT, |R0|, +INF , PT ;  /* 0x7f8000000000780b */ /* 0x000fe40003f3d200 */
[----:B------:R-:W-:-:S11]  /*1700*/  FSETP.NEU.FTZ.AND P0, PT, |R3|, +INF , PT ;  /* 0x7f8000000300780b */ /* 0x000fd60003f1d200 */
[----:B------:R-:W-:Y:S05]  /*1710*/  @!P1 BRA !P2, `(.L_x_28) ;  /* 0x00000004002c9947 */ /* 0x000fea0005000000 */
[----:B------:R-:W-:-:S04]  /*1720*/  LOP3.LUT P2, RZ, R3, 0x7fffffff, RZ, 0xc0, !PT ;  /* 0x7fffffff03ff7812 */ /* 0x000fc8000784c0ff */
[----:B------:R-:W-:-:S13]  /*1730*/  PLOP3.LUT P1, PT, P1, P2, PT, 0x2f, 0xf2 ;  /* 0x0000000000f2781c */ /* 0x000fda0000f24577 */
[----:B------:R-:W-:Y:S05]  /*1740*/  @P1 BRA `(.L_x_29) ;  /* 0x0000000400181947 */ /* 0x000fea0003800000 */
[----:B------:R-:W-:-:S04]  /*1750*/  LOP3.LUT P1, RZ, R8, 0x7fffffff, RZ, 0xc0, !PT ;  /* 0x7fffffff08ff7812 */ /* 0x000fc8000782c0ff */
[----:B------:R-:W-:-:S13]  /*1760*/  PLOP3.LUT P0, PT, P0, P1, PT, 0x2f, 0xf2 ;  /* 0x0000000000f2781c */ /* 0x000fda0000702577 */
[----:B------:R-:W-:Y:S05]  /*1770*/  @P0 BRA `(.L_x_30) ;  /* 0x0000000400000947 */ /* 0x000fea0003800000 */
[----:B------:R-:W-:Y:S02]  /*1780*/  ISETP.GE.AND P0, PT, R9, RZ, PT ;  /* 0x000000ff0900720c */ /* 0x000fe40003f06270 */
[----:B------:R-:W-:-:S11]  /*1790*/  ISETP.GE.AND P1, PT, R7, RZ, PT ;  /* 0x000000ff0700720c */ /* 0x000fd60003f26270 */
[----:B------:R-:W-:Y:S01]  /*17a0*/  @P0 MOV R5, RZ ;  /* 0x000000ff00050202 */ /* 0x000fe20000000f00 */
[----:B------:R-:W-:Y:S01]  /*17b0*/  @!P0 FFMA R3, R3, 1.84467440737095516160e+19, RZ ;  /* 0x5f80000003038823 */ /* 0x000fe200000000ff */
[----:B------:R-:W-:Y:S01]  /*17c0*/  @!P0 MOV R5, 0xffffffc0 ;  /* 0xffffffc000058802 */ /* 0x000fe20000000f00 */
[----:B------:R-:W-:-:S03]  /*17d0*/  @!P1 FFMA R8, R0, 1.84467440737095516160e+19, RZ ;  /* 0x5f80000000089823 */ /* 0x000fc600000000ff */
[----:B------:R-:W-:-:S07]  /*17e0*/  @!P1 IADD3 R5, PT, PT, R5, 0x40, RZ ;  /* 0x0000004005059810 */ /* 0x000fce0007ffe0ff */
.L_x_26:
[----:B------:R-:W-:Y:S01]  /*17f0*/  LEA R7, R4, 0xc0800000, 0x17 ;  /* 0xc080000004077811 */ /* 0x000fe200078eb8ff */
[----:B------:R-:W-:Y:S03]  /*1800*/  BSSY.RECONVERGENT B3, `(.L_x_31) ;  /* 0x0000036000037945 */ /* 0x000fe60003800200 */
[----:B------:R-:W-:Y:S02]  /*1810*/  IADD3 R8, PT, PT, -R7, R8, RZ ;  /* 0x0000000807087210 */ /* 0x000fe40007ffe1ff */
[----:B------:R-:W-:Y:S02]  /*1820*/  IADD3 R7, PT, PT, R10, -0x7f, RZ ;  /* 0xffffff810a077810 */ /* 0x000fe40007ffe0ff */
[----:B------:R-:W0:Y:S01]  /*1830*/  MUFU.RCP R9, R8 ;  /* 0x0000000800097308 */ /* 0x000e220000001000 */
[----:B------:R-:W-:Y:S01]  /*1840*/  FADD.FTZ R11, -R8, -RZ ;  /* 0x800000ff080b7221 */ /* 0x000fe20000010100 */
[C---:B------:R-:W-:Y:S01]  /*1850*/  IADD3 R4, PT, PT, R7.reuse, 0x7f, -R4 ;  /* 0x0000007f07047810 */ /* 0x040fe20007ffe804 */
[----:B------:R-:W-:-:S03]  /*1860*/  IMAD R0, R7, -0x800000, R3 ;  /* 0xff80000007007824 */ /* 0x000fc600078e0203 */
[----:B------:R-:W-:Y:S01]  /*1870*/  IADD3 R4, PT, PT, R4, R5, RZ ;  /* 0x0000000504047210 */ /* 0x000fe20007ffe0ff */
[----:B0-----:R-:W-:-:S04]  /*1880*/  FFMA R10, R9, R11, 1 ;  /* 0x3f800000090a7423 */ /* 0x001fc8000000000b */
[----:B------:R-:W-:-:S04]  /*1890*/  FFMA R12, R9, R10, R9 ;  /* 0x0000000a090c7223 */ /* 0x000fc80000000009 */
[----:B------:R-:W-:-:S04]  /*18a0*/  FFMA R3, R0, R12, RZ ;  /* 0x0000000c00037223 */ /* 0x000fc800000000ff */
[----:B------:R-:W-:-:S04]  /*18b0*/  FFMA R10, R11, R3, R0 ;  /* 0x000000030b0a7223 */ /* 0x000fc80000000000 */
[----:B------:R-:W-:-:S04]  /*18c0*/  FFMA R9, R12, R10, R3 ;  /* 0x0000000a0c097223 */ /* 0x000fc80000000003 */
[----:B------:R-:W-:-:S04]  /*18d0*/  FFMA R10, R11, R9, R0 ;  /* 0x000000090b0a7223 */ /* 0x000fc80000000000 */
[----:B------:R-:W-:-:S05]  /*18e0*/  FFMA R0, R12, R10, R9 ;  /* 0x0000000a0c007223 */ /* 0x000fca0000000009 */
[----:B------:R-:W-:-:S04]  /*18f0*/  SHF.R.U32.HI R3, RZ, 0x17, R0 ;  /* 0x00000017ff037819 */ /* 0x000fc80000011600 */
[----:B------:R-:W-:-:S04]  /*1900*/  LOP3.LUT R3, R3, 0xff, RZ, 0xc0, !PT ;  /* 0x000000ff03037812 */ /* 0x000fc800078ec0ff */
[----:B------:R-:W-:-:S04]  /*1910*/  IADD3 R7, PT, PT, R3, R4, RZ ;  /* 0x0000000403077210 */ /* 0x000fc80007ffe0ff */
[----:B------:R-:W-:-:S04]  /*1920*/  IADD3 R3, PT, PT, R7, -0x1, RZ ;  /* 0xffffffff07037810 */ /* 0x000fc80007ffe0ff */
[----:B------:R-:W-:-:S13]  /*1930*/  ISETP.GE.U32.AND P0, PT, R3, 0xfe, PT ;  /* 0x000000fe0300780c */ /* 0x000fda0003f06070 */
[----:B------:R-:W-:Y:S05]  /*1940*/  @!P0 BRA `(.L_x_32) ;  /* 0x0000000000808947 */ /* 0x000fea0003800000 */
[----:B------:R-:W-:-:S13]  /*1950*/  ISETP.GT.AND P0, PT, R7, 0xfe, PT ;  /* 0x000000fe0700780c */ /* 0x000fda0003f04270 */
[----:B------:R-:W-:Y:S05]  /*1960*/  @P0 BRA `(.L_x_33) ;  /* 0x00000000006c0947 */ /* 0x000fea0003800000 */
[----:B------:R-:W-:-:S13]  /*1970*/  ISETP.GE.AND P0, PT, R7, 0x1, PT ;  /* 0x000000010700780c */ /* 0x000fda0003f06270 */
[----:B------:R-:W-:Y:S05]  /*1980*/  @P0 BRA `(.L_x_34) ;  /* 0x0000000000740947 */ /* 0x000fea0003800000 */
[----:B------:R-:W-:Y:S02]  /*1990*/  ISETP.GE.AND P0, PT, R7, -0x18, PT ;  /* 0xffffffe80700780c */ /* 0x000fe40003f06270 */
[----:B------:R-:W-:-:S11]  /*19a0*/  LOP3.LUT R0, R0, 0x80000000, RZ, 0xc0, !PT ;  /* 0x8000000000007812 */ /* 0x000fd600078ec0ff */
[----:B------:R-:W-:Y:S05]  /*19b0*/  @!P0 BRA `(.L_x_34) ;  /* 0x0000000000688947 */ /* 0x000fea0003800000 */
[CCC-:B------:R-:W-:Y:S01]  /*19c0*/  FFMA.RZ R3, R12.reuse, R10.reuse, R9.reuse ;  /* 0x0000000a0c037223 */ /* 0x1c0fe2000000c009 */
[C---:B------:R-:W-:Y:S01]  /*19d0*/  IADD3 R8, PT, PT, R7.reuse, 0x20, RZ ;  /* 0x0000002007087810 */ /* 0x040fe20007ffe0ff */
[CCC-:B------:R-:W-:Y:S01]  /*19e0*/  FFMA.RM R4, R12.reuse, R10.reuse, R9.reuse ;  /* 0x0000000a0c047223 */ /* 0x1c0fe20000004009 */
[----:B------:R-:W-:Y:S02]  /*19f0*/  ISETP.NE.AND P2, PT, R7, RZ, PT ;  /* 0x000000ff0700720c */ /* 0x000fe40003f45270 */
[----:B------:R-:W-:Y:S01]  /*1a00*/  LOP3.LUT R5, R3, 0x7fffff, RZ, 0xc0, !PT ;  /* 0x007fffff03057812 */ /* 0x000fe200078ec0ff */
[----:B------:R-:W-:Y:S01]  /*1a10*/  FFMA.RP R3, R12, R10, R9 ;  /* 0x0000000a0c037223 */ /* 0x000fe20000008009 */
[----:B------:R-:W-:Y:S02]  /*1a20*/  ISETP.NE.AND P1, PT, R7, RZ, PT ;  /* 0x000000ff0700720c */ /* 0x000fe40003f25270 */
[----:B------:R-:W-:Y:S02]  /*1a30*/  LOP3.LUT R5, R5, 0x800000, RZ, 0xfc, !PT ;  /* 0x0080000005057812 */ /* 0x000fe400078efcff */
[----:B------:R-:W-:-:S02]  /*1a40*/  IADD3 R7, PT, PT, -R7, RZ, RZ ;  /* 0x000000ff07077210 */ /* 0x000fc40007ffe1ff */
[----:B------:R-:W-:Y:S02]  /*1a50*/  SHF.L.U32 R8, R5, R8, RZ ;  /* 0x0000000805087219 */ /* 0x000fe400000006ff */
[----:B------:R-:W-:Y:S02]  /*1a60*/  FSETP.NEU.FTZ.AND P0, PT, R3, R4, PT ;  /* 0x000000040300720b */ /* 0x000fe40003f1d000 */
[----:B------:R-:W-:Y:S02]  /*1a70*/  SEL R4, R7, RZ, P2 ;  /* 0x000000ff07047207 */ /* 0x000fe40001000000 */
[----:B------:R-:W-:Y:S02]  /*1a80*/  ISETP.NE.AND P1, PT, R8, RZ, P1 ;  /* 0x000000ff0800720c */ /* 0x000fe40000f25270 */
[----:B------:R-:W-:Y:S02]  /*1a90*/  SHF.R.U32.HI R4, RZ, R4, R5 ;  /* 0x00000004ff047219 */ /* 0x000fe40000011605 */
[----:B------:R-:W-:-:S02]  /*1aa0*/  PLOP3.LUT P0, PT, P0, P1, PT, 0xf8, 0x8f ;  /* 0x00000000008f781c */ /* 0x000fc40000703f70 */
[----:B------:R-:W-:Y:S02]  /*1ab0*/  SHF.R.U32.HI R8, RZ, 0x1, R4 ;  /* 0x00000001ff087819 */ /* 0x000fe40000011604 */
[----:B------:R-:W-:-:S04]  /*1ac0*/  SEL R3, RZ, 0x1, !P0 ;  /* 0x00000001ff037807 */ /* 0x000fc80004000000 */
[----:B------:R-:W-:-:S04]  /*1ad0*/  LOP3.LUT R3, R3, 0x1, R8, 0xf8, !PT ;  /* 0x0000000103037812 */ /* 0x000fc800078ef808 */
[----:B------:R-:W-:-:S04]  /*1ae0*/  LOP3.LUT R3, R3, R4, RZ, 0xc0, !PT ;  /* 0x0000000403037212 */ /* 0x000fc800078ec0ff */
[----:B------:R-:W-:-:S04]  /*1af0*/  IADD3 R3, PT, PT, R8, R3, RZ ;  /* 0x0000000308037210 */ /* 0x000fc80007ffe0ff */
[----:B------:R-:W-:Y:S01]  /*1b00*/  LOP3.LUT R0, R3, R0, RZ, 0xfc, !PT ;  /* 0x0000000003007212 */ /* 0x000fe200078efcff */
[----:B------:R-:W-:Y:S06]  /*1b10*/  BRA `(.L_x_34) ;  /* 0x0000000000107947 */ /* 0x000fec0003800000 */
.L_x_33:
[----:B------:R-:W-:-:S04]  /*1b20*/  LOP3.LUT R0, R0, 0x80000000, RZ, 0xc0, !PT ;  /* 0x8000000000007812 */ /* 0x000fc800078ec0ff */
[----:B------:R-:W-:Y:S01]  /*1b30*/  LOP3.LUT R0, R0, 0x7f800000, RZ, 0xfc, !PT ;  /* 0x7f80000000007812 */ /* 0x000fe200078efcff */
[----:B------:R-:W-:Y:S06]  /*1b40*/  BRA `(.L_x_34) ;  /* 0x0000000000047947 */ /* 0x000fec0003800000 */
.L_x_32:
[----:B------:R-:W-:-:S07]  /*1b50*/  LEA R0, R4, R0, 0x17 ;  /* 0x0000000004007211 */ /* 0x000fce00078eb8ff */
.L_x_34:
[----:B------:R-:W-:Y:S05]  /*1b60*/  BSYNC.RECONVERGENT B3 ;  /* 0x0000000000037941 */ /* 0x000fea0003800200 */
.L_x_31:
[----:B------:R-:W-:Y:S05]  /*1b70*/  BRA `(.L_x_35) ;  /* 0x0000000000207947 */ /* 0x000fea0003800000 */
.L_x_30:
[----:B------:R-:W-:-:S04]  /*1b80*/  LOP3.LUT R0, R8, 0x80000000, R3, 0x48, !PT ;  /* 0x8000000008007812 */ /* 0x000fc800078e4803 */
[----:B------:R-:W-:Y:S01]  /*1b90*/  LOP3.LUT R0, R0, 0x7f800000, RZ, 0xfc, !PT ;  /* 0x7f80000000007812 */ /* 0x000fe200078efcff */
[----:B------:R-:W-:Y:S06]  /*1ba0*/  BRA `(.L_x_35) ;  /* 0x0000000000147947 */ /* 0x000fec0003800000 */
.L_x_29:
[----:B------:R-:W-:Y:S01]  /*1bb0*/  LOP3.LUT R0, R8, 0x80000000, R3, 0x48, !PT ;  /* 0x8000000008007812 */ /* 0x000fe200078e4803 */
[----:B------:R-:W-:Y:S06]  /*1bc0*/  BRA `(.L_x_35) ;  /* 0x00000000000c7947 */ /* 0x000fec0003800000 */
.L_x_28:
[----:B------:R-:W0:Y:S01]  /*1bd0*/  MUFU.RSQ R0, -QNAN ;  /* 0xffc0000000007908 */ /* 0x000e220000001400 */
[----:B------:R-:W-:Y:S05]  /*1be0*/  BRA `(.L_x_35) ;  /* 0x0000000000047947 */ /* 0x000fea0003800000 */
.L_x_27:
[----:B------:R-:W-:-:S07]  /*1bf0*/  FADD.FTZ R0, R3, R0 ;  /* 0x0000000003007221 */ /* 0x000fce0000010000 */
.L_x_35:
[----:B------:R-:W-:Y:S05]  /*1c00*/  BSYNC.RECONVERGENT B2 ;  /* 0x0000000000027941 */ /* 0x000fea0003800200 */
.L_x_25:
[----:B------:R-:W-:Y:S01]  /*1c10*/  HFMA2 R7, -RZ, RZ, 0, 0 ;  /* 0x00000000ff077431 */ /* 0x000fe200000001ff */
[----:B0-----:R-:W-:-:S03]  /*1c20*/  MOV R5, R0 ;  /* 0x0000000000057202 */ /* 0x001fc60000000f00 */
[----:B------:R-:W-:Y:S05]  /*1c30*/  RET.REL.NODEC R6 `(_Z6updatePfS_) ;  /* 0xffffffe006f07950 */ /* 0x000fea0003c3ffff */
.L_x_36:
[----:B------:R-:W-:-:S00]  /*1c40*/  BRA `(.L_x_36) ;  /* 0xfffffffc00fc7947 */ /* 0x000fc0000383ffff */
[----:B------:R-:W-:-:S00]  /*1c50*/  NOP ;  /* 0x0000000000007918 */ /* 0x000fc00000000000 */
        /* <DEDUP_REMOVED lines=10> */
.L_x_58:


//--------------------- .nv.shared.reserved.0     --------------------------
	.section	.nv.shared.reserved.0,"aw",@nobits
	.weak		__nv_reservedSMEM_offset_0_alias
	.size		__nv_reservedSMEM_offset_0_alias, 0, 64
	.other		__nv_reservedSMEM_offset_0_alias,@"STO_CUDA_RESERVED_SHARED STV_DEFAULT"
__nv_reservedSMEM_offset_0_alias:
	.zero		0
	.zero		64


//--------------------- .nv.constant0._Z6updatePfS_ --------------------------
	.section	.nv.constant0._Z6updatePfS_,"a",@progbits
	.sectionflags	@""
	.align	4
.nv.constant0._Z6updatePfS_:
	.zero		912


//--------------------- SYMBOLS --------------------------

	.type		.nv.reservedSmem.offset0,@object
	.size		.nv.reservedSmem.offset0,0x4
